//
// Generated by NVIDIA NVVM Compiler
//
// Compiler Build ID: CL-36424714
// Cuda compilation tools, release 13.0, V13.0.88
// Based on NVVM 20.0.0
//

.version 9.0
.target sm_100
.address_size 64

	// .globl	_Z13mandel_kernelffffiiPi

.visible .entry _Z13mandel_kernelffffiiPi(
	.param .f32 _Z13mandel_kernelffffiiPi_param_0,
	.param .f32 _Z13mandel_kernelffffiiPi_param_1,
	.param .f32 _Z13mandel_kernelffffiiPi_param_2,
	.param .f32 _Z13mandel_kernelffffiiPi_param_3,
	.param .u32 _Z13mandel_kernelffffiiPi_param_4,
	.param .u32 _Z13mandel_kernelffffiiPi_param_5,
	.param .u64 .ptr .align 1 _Z13mandel_kernelffffiiPi_param_6
)
{
	.reg .pred 	%p<4>;
	.reg .b32 	%r<19>;
	.reg .b32 	%f<20>;
	.reg .b64 	%rd<5>;

	ld.param.f32 	%f9, [_Z13mandel_kernelffffiiPi_param_0];
	ld.param.f32 	%f10, [_Z13mandel_kernelffffiiPi_param_1];
	ld.param.f32 	%f11, [_Z13mandel_kernelffffiiPi_param_2];
	ld.param.f32 	%f12, [_Z13mandel_kernelffffiiPi_param_3];
	ld.param.u32 	%r6, [_Z13mandel_kernelffffiiPi_param_4];
	ld.param.u32 	%r7, [_Z13mandel_kernelffffiiPi_param_5];
	ld.param.u64 	%rd1, [_Z13mandel_kernelffffiiPi_param_6];
	mov.u32 	%r9, %ntid.x;
	mov.u32 	%r10, %ctaid.x;
	mov.u32 	%r11, %tid.x;
	mad.lo.s32 	%r1, %r9, %r10, %r11;
	mov.u32 	%r12, %ntid.y;
	mov.u32 	%r13, %ctaid.y;
	mov.u32 	%r14, %tid.y;
	mad.lo.s32 	%r2, %r12, %r13, %r14;
	cvt.rn.f32.s32 	%f13, %r1;
	fma.rn.f32 	%f1, %f11, %f13, %f9;
	cvt.rn.f32.u32 	%f14, %r2;
	fma.rn.f32 	%f2, %f12, %f14, %f10;
	setp.lt.s32 	%p1, %r6, 1;
	mov.b32 	%r18, 0;
	@%p1 bra 	$L__BB0_4;
	mov.b32 	%r17, 0;
	mov.f32 	%f18, %f2;
	mov.f32 	%f19, %f1;
$L__BB0_2:
	mul.f32 	%f5, %f19, %f19;
	mul.f32 	%f6, %f18, %f18;
	add.f32 	%f15, %f5, %f6;
	setp.gt.f32 	%p2, %f15, 0f40800000;
	mov.u32 	%r18, %r17;
	@%p2 bra 	$L__BB0_4;
	sub.f32 	%f16, %f5, %f6;
	add.f32 	%f17, %f19, %f19;
	add.f32 	%f19, %f1, %f16;
	fma.rn.f32 	%f18, %f17, %f18, %f2;
	add.s32 	%r17, %r17, 1;
	setp.ne.s32 	%p3, %r17, %r6;
	mov.u32 	%r18, %r6;
	@%p3 bra 	$L__BB0_2;
$L__BB0_4:
	cvta.to.global.u64 	%rd2, %rd1;
	mad.lo.s32 	%r16, %r7, %r2, %r1;
	mul.wide.s32 	%rd3, %r16, 4;
	add.s64 	%rd4, %rd2, %rd3;
	st.global.u32 	[%rd4], %r18;
	ret;

}


// ===== COMPILED SASS (sm_100) =====

	.target	sm_100

	.elftype	@"ET_EXEC"


//--------------------- .note.nv.tkinfo           --------------------------
	.section	.note.nv.tkinfo,"",@"SHT_NOTE"
	.sectionflags	@"SHF_NOTE_NV_TKINFO"
	.tkinfo
        /*0018*/ 	.word	0x00000002
        /*0030*/ 	.string	""
        /*0030*/ 	.string	"ptxas"
        /*0030*/ 	.string	"Cuda compilation tools, release 13.0, V13.0.88"
        /*0030*/ 	.string	"Build cuda_13.0.r13.0/compiler.36424714_0"
        /*0030*/ 	.string	"-arch sm_100 -m 64 "



//--------------------- .note.nv.cuinfo           --------------------------
	.section	.note.nv.cuinfo,"",@"SHT_NOTE"
	.sectionflags	@"SHF_NOTE_NV_CUINFO"
        /*0018*/ 	.short	0x0002
        /*001a*/ 	.short	0x0064
        /*001c*/ 	.short	0x0082
	.zero		2


//--------------------- .nv.info                  --------------------------
	.section	.nv.info,"",@"SHT_CUDA_INFO"
	.align	4


	//----- nvinfo : EIATTR_REGCOUNT
	.align		4
        /*0000*/ 	.byte	0x04, 0x2f
        /*0002*/ 	.short	(.L_1 - .L_0)
	.align		4
.L_0:
        /*0004*/ 	.word	index@(_Z13mandel_kernelffffiiPi)
        /*0008*/ 	.word	0x00000010


	//----- nvinfo : EIATTR_FRAME_SIZE
	.align		4
.L_1:
        /*000c*/ 	.byte	0x04, 0x11
        /*000e*/ 	.short	(.L_3 - .L_2)
	.align		4
.L_2:
        /*0010*/ 	.word	index@(_Z13mandel_kernelffffiiPi)
        /*0014*/ 	.word	0x00000000


	//----- nvinfo : EIATTR_MIN_STACK_SIZE
	.align		4
.L_3:
        /*0018*/ 	.byte	0x04, 0x12
        /*001a*/ 	.short	(.L_5 - .L_4)
	.align		4
.L_4:
        /*001c*/ 	.word	index@(_Z13mandel_kernelffffiiPi)
        /*0020*/ 	.word	0x00000000
.L_5:


//--------------------- .nv.compat                --------------------------
	.section	.nv.compat,"",@"SHT_CUDA_COMPAT_INFO"
	.align	4
        /*0000*/ 	.byte	0x02, 0x09, 0x00, 0x00, 0x02, 0x02, 0x01, 0x00, 0x02, 0x05, 0x05, 0x00, 0x03, 0x07, 0x01, 0x01
        /*0010*/ 	.byte	0x02, 0x03, 0x00, 0x00, 0x02, 0x06, 0x01, 0x00, 0x04, 0x0b, 0x08, 0x00, 0x01, 0x00, 0x00, 0x00
        /*0020*/ 	.byte	0x00, 0x00, 0x00, 0x00


//--------------------- .nv.info._Z13mandel_kernelffffiiPi --------------------------
	.section	.nv.info._Z13mandel_kernelffffiiPi,"",@"SHT_CUDA_INFO"
	.sectionflags	@""
	.align	4


	//----- nvinfo : EIATTR_CUDA_API_VERSION
	.align		4
        /*0000*/ 	.byte	0x04, 0x37
        /*0002*/ 	.short	(.L_7 - .L_6)
.L_6:
        /*0004*/ 	.word	0x00000082


	//----- nvinfo : EIATTR_KPARAM_INFO
	.align		4
.L_7:
        /*0008*/ 	.byte	0x04, 0x17
        /*000a*/ 	.short	(.L_9 - .L_8)
.L_8:
        /*000c*/ 	.word	0x00000000
        /*0010*/ 	.short	0x0006
        /*0012*/ 	.short	0x0018
        /*0014*/ 	.byte	0x00, 0xf5, 0x21, 0x00


	//----- nvinfo : EIATTR_KPARAM_INFO
	.align		4
.L_9:
        /*0018*/ 	.byte	0x04, 0x17
        /*001a*/ 	.short	(.L_11 - .L_10)
.L_10:
        /*001c*/ 	.word	0x00000000
        /*0020*/ 	.short	0x0005
        /*0022*/ 	.short	0x0014
        /*0024*/ 	.byte	0x00, 0xf0, 0x11, 0x00


	//----- nvinfo : EIATTR_KPARAM_INFO
	.align		4
.L_11:
        /*0028*/ 	.byte	0x04, 0x17
        /*002a*/ 	.short	(.L_13 - .L_12)
.L_12:
        /*002c*/ 	.word	0x00000000
        /*0030*/ 	.short	0x0004
        /*0032*/ 	.short	0x0010
        /*0034*/ 	.byte	0x00, 0xf0, 0x11, 0x00


	//----- nvinfo : EIATTR_KPARAM_INFO
	.align		4
.L_13:
        /*0038*/ 	.byte	0x04, 0x17
        /*003a*/ 	.short	(.L_15 - .L_14)
.L_14:
        /*003c*/ 	.word	0x00000000
        /*0040*/ 	.short	0x0003
        /*0042*/ 	.short	0x000c
        /*0044*/ 	.byte	0x00, 0xf0, 0x11, 0x00


	//----- nvinfo : EIATTR_KPARAM_INFO
	.align		4
.L_15:
        /*0048*/ 	.byte	0x04, 0x17
        /*004a*/ 	.short	(.L_17 - .L_16)
.L_16:
        /*004c*/ 	.word	0x00000000
        /*0050*/ 	.short	0x0002
        /*0052*/ 	.short	0x0008
        /*0054*/ 	.byte	0x00, 0xf0, 0x11, 0x00


	//----- nvinfo : EIATTR_KPARAM_INFO
	.align		4
.L_17:
        /*0058*/ 	.byte	0x04, 0x17
        /*005a*/ 	.short	(.L_19 - .L_18)
.L_18:
        /*005c*/ 	.word	0x00000000
        /*0060*/ 	.short	0x0001
        /*0062*/ 	.short	0x0004
        /*0064*/ 	.byte	0x00, 0xf0, 0x11, 0x00


	//----- nvinfo : EIATTR_KPARAM_INFO
	.align		4
.L_19:
        /*0068*/ 	.byte	0x04, 0x17
        /*006a*/ 	.short	(.L_21 - .L_20)
.L_20:
        /*006c*/ 	.word	0x00000000
        /*0070*/ 	.short	0x0000
        /*0072*/ 	.short	0x0000
        /*0074*/ 	.byte	0x00, 0xf0, 0x11, 0x00


	//----- nvinfo : EIATTR_SPARSE_MMA_MASK
	.align		4
.L_21:
        /*0078*/ 	.byte	0x03, 0x50
        /*007a*/ 	.short	0x0000


	//----- nvinfo : EIATTR_MAXREG_COUNT
	.align		4
        /*007c*/ 	.byte	0x03, 0x1b
        /*007e*/ 	.short	0x00ff


	//----- nvinfo : EIATTR_MERCURY_ISA_VERSION
	.align		4
        /*0080*/ 	.byte	0x03, 0x5f
        /*0082*/ 	.short	0x0101


	//----- nvinfo : EIATTR_VRC_CTA_INIT_COUNT
	.align		4
        /*0084*/ 	.byte	0x02, 0x4a
	.zero		1
	.zero		1


	//----- nvinfo : EIATTR_EXIT_INSTR_OFFSETS
	.align		4
        /*0088*/ 	.byte	0x04, 0x1c
        /*008a*/ 	.short	(.L_23 - .L_22)


	//   ....[0]....
.L_22:
        /*008c*/ 	.word	0x000002d0


	//----- nvinfo : EIATTR_CRS_STACK_SIZE
	.align		4
.L_23:
        /*0090*/ 	.byte	0x04, 0x1e
        /*0092*/ 	.short	(.L_25 - .L_24)
.L_24:
        /*0094*/ 	.word	0x00000000


	//----- nvinfo : EIATTR_CBANK_PARAM_SIZE
	.align		4
.L_25:
        /*0098*/ 	.byte	0x03, 0x19
        /*009a*/ 	.short	0x0020


	//----- nvinfo : EIATTR_PARAM_CBANK
	.align		4
        /*009c*/ 	.byte	0x04, 0x0a
        /*009e*/ 	.short	(.L_27 - .L_26)
	.align		4
.L_26:
        /*00a0*/ 	.word	index@(.nv.constant0._Z13mandel_kernelffffiiPi)
        /*00a4*/ 	.short	0x0380
        /*00a6*/ 	.short	0x0020


	//----- nvinfo : EIATTR_SW_WAR
	.align		4
.L_27:
        /*00a8*/ 	.byte	0x04, 0x36
        /*00aa*/ 	.short	(.L_29 - .L_28)
.L_28:
        /*00ac*/ 	.word	0x00000008
.L_29:


//--------------------- .nv.callgraph             --------------------------
	.section	.nv.callgraph,"",@"SHT_CUDA_CALLGRAPH"
	.align	4
	.sectionentsize	8
	.align		4
        /*0000*/ 	.word	0x00000000
	.align		4
        /*0004*/ 	.word	0xffffffff
	.align		4
        /*0008*/ 	.word	0x00000000
	.align		4
        /*000c*/ 	.word	0xfffffffe
	.align		4
        /*0010*/ 	.word	0x00000000
	.align		4
        /*0014*/ 	.word	0xfffffffd
	.align		4
        /*0018*/ 	.word	0x00000000
	.align		4
        /*001c*/ 	.word	0xfffffffc


//--------------------- .text._Z13mandel_kernelffffiiPi --------------------------
	.section	.text._Z13mandel_kernelffffiiPi,"ax",@progbits
	.align	128
        .global         _Z13mandel_kernelffffiiPi
        .type           _Z13mandel_kernelffffiiPi,@function
        .size           _Z13mandel_kernelffffiiPi,(.L_x_4 - _Z13mandel_kernelffffiiPi)
        .other          _Z13mandel_kernelffffiiPi,@"STO_CUDA_ENTRY STV_DEFAULT"
_Z13mandel_kernelffffiiPi:
.text._Z13mandel_kernelffffiiPi:
[----:B------:R-:W-:Y:S01]  /*0000*/  LDC R1, c[0x0][0x37c] ;  /* 0x0000df00ff017b82 */ /* 0x000fe20000000800 */
[----:B------:R-:W0:Y:S01]  /*0010*/  S2R R5, SR_CTAID.Y ;  /* 0x0000000000057919 */ /* 0x000e220000002600 */
[----:B------:R-:W1:Y:S06]  /*0020*/  LDCU UR4, c[0x0][0x360] ;  /* 0x00006c00ff0477ac */ /* 0x000e6c0008000800 */
[----:B------:R-:W2:Y:S01]  /*0030*/  LDC.64 R8, c[0x0][0x380] ;  /* 0x0000e000ff087b82 */ /* 0x000ea20000000a00 */
[----:B------:R-:W0:Y:S01]  /*0040*/  S2R R2, SR_TID.Y ;  /* 0x0000000000027919 */ /* 0x000e220000002200 */
[----:B------:R-:W0:Y:S01]  /*0050*/  LDCU UR5, c[0x0][0x364] ;  /* 0x00006c80ff0577ac */ /* 0x000e220008000800 */
[----:B------:R-:W1:Y:S01]  /*0060*/  S2R R0, SR_CTAID.X ;  /* 0x0000000000007919 */ /* 0x000e620000002500 */
[----:B------:R-:W3:Y:S04]  /*0070*/  LDCU UR6, c[0x0][0x390] ;  /* 0x00007200ff0677ac */ /* 0x000ee80008000800 */
[----:B------:R-:W2:Y:S01]  /*0080*/  LDC.64 R6, c[0x0][0x388] ;  /* 0x0000e200ff067b82 */ /* 0x000ea20000000a00 */
[----:B------:R-:W1:Y:S01]  /*0090*/  S2R R3, SR_TID.X ;  /* 0x0000000000037919 */ /* 0x000e620000002100 */
[----:B---3--:R-:W-:Y:S01]  /*00a0*/  UISETP.GE.AND UP0, UPT, UR6, 0x1, UPT ;  /* 0x000000010600788c */ /* 0x008fe2000bf06270 */
[----:B0-----:R-:W-:-:S05]  /*00b0*/  IMAD R5, R5, UR5, R2 ;  /* 0x0000000505057c24 */ /* 0x001fca000f8e0202 */
[----:B------:R-:W-:Y:S01]  /*00c0*/  I2FP.F32.U32 R2, R5 ;  /* 0x0000000500027245 */ /* 0x000fe20000201000 */
[----:B-1----:R-:W-:Y:S01]  /*00d0*/  IMAD R0, R0, UR4, R3 ;  /* 0x0000000400007c24 */ /* 0x002fe2000f8e0203 */
[----:B------:R-:W0:Y:S03]  /*00e0*/  LDCU.64 UR4, c[0x0][0x358] ;  /* 0x00006b00ff0477ac */ /* 0x000e260008000a00 */
[----:B--2---:R-:W-:Y:S01]  /*00f0*/  FFMA R2, R2, R7, R9 ;  /* 0x0000000702027223 */ /* 0x004fe20000000009 */
[----:B------:R-:W-:Y:S01]  /*0100*/  HFMA2 R7, -RZ, RZ, 0, 0 ;  /* 0x00000000ff077431 */ /* 0x000fe200000001ff */
[----:B------:R-:W-:-:S05]  /*0110*/  I2FP.F32.S32 R3, R0 ;  /* 0x0000000000037245 */ /* 0x000fca0000201400 */
[----:B------:R-:W-:Y:S01]  /*0120*/  FFMA R3, R3, R6, R8 ;  /* 0x0000000603037223 */ /* 0x000fe20000000008 */
[----:B0-----:R-:W-:Y:S06]  /*0130*/  BRA.U !UP0, `(.L_x_0) ;  /* 0x0000000108507547 */ /* 0x001fec000b800000 */
[----:B------:R-:W-:Y:S01]  /*0140*/  BSSY.RECONVERGENT B0, `(.L_x_0) ;  /* 0x0000013000007945 */ /* 0x000fe20003800200 */
[----:B------:R-:W-:Y:S01]  /*0150*/  MOV R7, RZ ;  /* 0x000000ff00077202 */ /* 0x000fe20000000f00 */
[----:B------:R-:W0:Y:S01]  /*0160*/  LDCU UR7, c[0x0][0x390] ;  /* 0x00007200ff0777ac */ /* 0x000e220008000800 */
[----:B------:R-:W-:Y:S02]  /*0170*/  MOV R9, R2 ;  /* 0x0000000200097202 */ /* 0x000fe40000000f00 */
[----:B------:R-:W-:Y:S01]  /*0180*/  MOV R4, R3 ;  /* 0x0000000300047202 */ /* 0x000fe20000000f00 */
[----:B------:R-:W1:Y:S06]  /*0190*/  LDCU UR8, c[0x0][0x390] ;  /* 0x00007200ff0877ac */ /* 0x000e6c0008000800 */
.L_x_2:
[----:B------:R-:W-:Y:S01]  /*01a0*/  FMUL R6, R4, R4 ;  /* 0x0000000404067220 */ /* 0x000fe20000400000 */
[----:B------:R-:W-:-:S04]  /*01b0*/  FMUL R13, R9, R9 ;  /* 0x00000009090d7220 */ /* 0x000fc80000400000 */
[----:B------:R-:W-:-:S05]  /*01c0*/  FADD R8, R6, R13 ;  /* 0x0000000d06087221 */ /* 0x000fca0000000000 */
[----:B------:R-:W-:-:S13]  /*01d0*/  FSETP.GT.AND P0, PT, R8, 4, PT ;  /* 0x408000000800780b */ /* 0x000fda0003f04000 */
[----:B------:R-:W-:Y:S05]  /*01e0*/  @P0 BRA `(.L_x_1) ;  /* 0x0000000000200947 */ /* 0x000fea0003800000 */
[----:B------:R-:W-:Y:S01]  /*01f0*/  IADD3 R7, PT, PT, R7, 0x1, RZ ;  /* 0x0000000107077810 */ /* 0x000fe20007ffe0ff */
[----:B------:R-:W-:Y:S01]  /*0200*/  FADD R11, R4, R4 ;  /* 0x00000004040b7221 */ /* 0x000fe20000000000 */
[----:B------:R-:W-:Y:S02]  /*0210*/  FADD R4, R6, -R13 ;  /* 0x8000000d06047221 */ /* 0x000fe40000000000 */
[----:B-1----:R-:W-:Y:S01]  /*0220*/  ISETP.NE.AND P0, PT, R7, UR8, PT ;  /* 0x0000000807007c0c */ /* 0x002fe2000bf05270 */
[----:B------:R-:W-:Y:S01]  /*0230*/  FFMA R9, R11, R9, R2 ;  /* 0x000000090b097223 */ /* 0x000fe20000000002 */
[----:B------:R-:W-:-:S11]  /*0240*/  FADD R4, R3, R4 ;  /* 0x0000000403047221 */ /* 0x000fd60000000000 */
[----:B------:R-:W-:Y:S05]  /*0250*/  @P0 BRA `(.L_x_2) ;  /* 0xfffffffc00d00947 */ /* 0x000fea000383ffff */
[----:B0-----:R-:W-:-:S07]  /*0260*/  MOV R7, UR7 ;  /* 0x0000000700077c02 */ /* 0x001fce0008000f00 */
.L_x_1:
[----:B01----:R-:W-:Y:S05]  /*0270*/  BSYNC.RECONVERGENT B0 ;  /* 0x0000000000007941 */ /* 0x003fea0003800200 */
.L_x_0:
[----:B------:R-:W0:Y:S01]  /*0280*/  LDC.64 R2, c[0x0][0x398] ;  /* 0x0000e600ff027b82 */ /* 0x000e220000000a00 */
[----:B------:R-:W1:Y:S02]  /*0290*/  LDCU UR6, c[0x0][0x394] ;  /* 0x00007280ff0677ac */ /* 0x000e640008000800 */
[----:B-1----:R-:W-:-:S04]  /*02a0*/  IMAD R5, R5, UR6, R0 ;  /* 0x0000000605057c24 */ /* 0x002fc8000f8e0200 */
[----:B0-----:R-:W-:-:S05]  /*02b0*/  IMAD.WIDE R2, R5, 0x4, R2 ;  /* 0x0000000405027825 */ /* 0x001fca00078e0202 */
[----:B------:R-:W-:Y:S01]  /*02c0*/  STG.E desc[UR4][R2.64], R7 ;  /* 0x0000000702007986 */ /* 0x000fe2000c101904 */
[----:B------:R-:W-:Y:S05]  /*02d0*/  EXIT ;  /* 0x000000000000794d */ /* 0x000fea0003800000 */
.L_x_3:
[----:B------:R-:W-:-:S00]  /*02e0*/  BRA `(.L_x_3) ;  /* 0xfffffffc00fc7947 */ /* 0x000fc0000383ffff */
[----:B------:R-:W-:-:S00]  /*02f0*/  NOP ;  /* 0x0000000000007918 */ /* 0x000fc00000000000 */
        /* <DEDUP_REMOVED lines=8> */
.L_x_4:


//--------------------- .nv.shared.reserved.0     --------------------------
	.section	.nv.shared.reserved.0,"aw",@nobits
	.weak		__nv_reservedSMEM_offset_0_alias
	.size		__nv_reservedSMEM_offset_0_alias, 0, 64
	.other		__nv_reservedSMEM_offset_0_alias,@"STO_CUDA_RESERVED_SHARED STV_DEFAULT"
__nv_reservedSMEM_offset_0_alias:
	.zero		0
	.zero		64


//--------------------- .nv.constant0._Z13mandel_kernelffffiiPi --------------------------
	.section	.nv.constant0._Z13mandel_kernelffffiiPi,"a",@progbits
	.sectionflags	@""
	.align	4
.nv.constant0._Z13mandel_kernelffffiiPi:
	.zero		928


//--------------------- SYMBOLS --------------------------

	.type		.nv.reservedSmem.offset0,@object
	.size		.nv.reservedSmem.offset0,0x4
